//
// Generated by NVIDIA NVVM Compiler
//
// Compiler Build ID: CL-36424714
// Cuda compilation tools, release 13.0, V13.0.88
// Based on NVVM 20.0.0
//

.version 9.0
.target sm_100
.address_size 64

	// .globl	_ZN3cub18CUB_300001_SM_10006detail11EmptyKernelIvEEvv
.global .align 1 .b8 _ZN30_INTERNAL_1f9d6667_4_k_cu_main4cuda3std3__45__cpo5beginE[1];
.global .align 1 .b8 _ZN30_INTERNAL_1f9d6667_4_k_cu_main4cuda3std3__45__cpo3endE[1];
.global .align 1 .b8 _ZN30_INTERNAL_1f9d6667_4_k_cu_main4cuda3std3__45__cpo6cbeginE[1];
.global .align 1 .b8 _ZN30_INTERNAL_1f9d6667_4_k_cu_main4cuda3std3__45__cpo4cendE[1];
.global .align 1 .b8 _ZN30_INTERNAL_1f9d6667_4_k_cu_main4cuda3std3__45__cpo6rbeginE[1];
.global .align 1 .b8 _ZN30_INTERNAL_1f9d6667_4_k_cu_main4cuda3std3__45__cpo4rendE[1];
.global .align 1 .b8 _ZN30_INTERNAL_1f9d6667_4_k_cu_main4cuda3std3__45__cpo7crbeginE[1];
.global .align 1 .b8 _ZN30_INTERNAL_1f9d6667_4_k_cu_main4cuda3std3__45__cpo5crendE[1];
.global .align 1 .b8 _ZN30_INTERNAL_1f9d6667_4_k_cu_main4cuda3std3__432_GLOBAL__N__1f9d6667_4_k_cu_main6ignoreE[1];
.global .align 1 .b8 _ZN30_INTERNAL_1f9d6667_4_k_cu_main4cuda3std3__419piecewise_constructE[1];
.global .align 1 .b8 _ZN30_INTERNAL_1f9d6667_4_k_cu_main4cuda3std3__48in_placeE[1];
.global .align 1 .b8 _ZN30_INTERNAL_1f9d6667_4_k_cu_main4cuda3std3__420unreachable_sentinelE[1];
.global .align 1 .b8 _ZN30_INTERNAL_1f9d6667_4_k_cu_main4cuda3std3__47nulloptE[1];
.global .align 1 .b8 _ZN30_INTERNAL_1f9d6667_4_k_cu_main4cuda3std3__48unexpectE[1];
.global .align 1 .b8 _ZN30_INTERNAL_1f9d6667_4_k_cu_main4cuda3std6ranges3__45__cpo4swapE[1];
.global .align 1 .b8 _ZN30_INTERNAL_1f9d6667_4_k_cu_main4cuda3std6ranges3__45__cpo9iter_moveE[1];
.global .align 1 .b8 _ZN30_INTERNAL_1f9d6667_4_k_cu_main4cuda3std6ranges3__45__cpo5beginE[1];
.global .align 1 .b8 _ZN30_INTERNAL_1f9d6667_4_k_cu_main4cuda3std6ranges3__45__cpo3endE[1];
.global .align 1 .b8 _ZN30_INTERNAL_1f9d6667_4_k_cu_main4cuda3std6ranges3__45__cpo6cbeginE[1];
.global .align 1 .b8 _ZN30_INTERNAL_1f9d6667_4_k_cu_main4cuda3std6ranges3__45__cpo4cendE[1];
.global .align 1 .b8 _ZN30_INTERNAL_1f9d6667_4_k_cu_main4cuda3std6ranges3__45__cpo7advanceE[1];
.global .align 1 .b8 _ZN30_INTERNAL_1f9d6667_4_k_cu_main4cuda3std6ranges3__45__cpo9iter_swapE[1];
.global .align 1 .b8 _ZN30_INTERNAL_1f9d6667_4_k_cu_main4cuda3std6ranges3__45__cpo4nextE[1];
.global .align 1 .b8 _ZN30_INTERNAL_1f9d6667_4_k_cu_main4cuda3std6ranges3__45__cpo4prevE[1];
.global .align 1 .b8 _ZN30_INTERNAL_1f9d6667_4_k_cu_main4cuda3std6ranges3__45__cpo4dataE[1];
.global .align 1 .b8 _ZN30_INTERNAL_1f9d6667_4_k_cu_main4cuda3std6ranges3__45__cpo5cdataE[1];
.global .align 1 .b8 _ZN30_INTERNAL_1f9d6667_4_k_cu_main4cuda3std6ranges3__45__cpo4sizeE[1];
.global .align 1 .b8 _ZN30_INTERNAL_1f9d6667_4_k_cu_main4cuda3std6ranges3__45__cpo5ssizeE[1];
.global .align 1 .b8 _ZN30_INTERNAL_1f9d6667_4_k_cu_main4cuda3std6ranges3__45__cpo8distanceE[1];
.global .align 1 .b8 _ZN30_INTERNAL_1f9d6667_4_k_cu_main6thrust24THRUST_300001_SM_1000_NS8cuda_cub3parE[1];
.global .align 1 .b8 _ZN30_INTERNAL_1f9d6667_4_k_cu_main6thrust24THRUST_300001_SM_1000_NS8cuda_cub10par_nosyncE[1];
.global .align 1 .b8 _ZN30_INTERNAL_1f9d6667_4_k_cu_main6thrust24THRUST_300001_SM_1000_NS6system6detail10sequential3seqE[1];
.global .align 1 .b8 _ZN30_INTERNAL_1f9d6667_4_k_cu_main6thrust24THRUST_300001_SM_1000_NS6system3cpp3parE[1];
.global .align 1 .b8 _ZN30_INTERNAL_1f9d6667_4_k_cu_main6thrust24THRUST_300001_SM_1000_NS12placeholders2_1E[1];
.global .align 1 .b8 _ZN30_INTERNAL_1f9d6667_4_k_cu_main6thrust24THRUST_300001_SM_1000_NS12placeholders2_2E[1];
.global .align 1 .b8 _ZN30_INTERNAL_1f9d6667_4_k_cu_main6thrust24THRUST_300001_SM_1000_NS12placeholders2_3E[1];
.global .align 1 .b8 _ZN30_INTERNAL_1f9d6667_4_k_cu_main6thrust24THRUST_300001_SM_1000_NS12placeholders2_4E[1];
.global .align 1 .b8 _ZN30_INTERNAL_1f9d6667_4_k_cu_main6thrust24THRUST_300001_SM_1000_NS12placeholders2_5E[1];
.global .align 1 .b8 _ZN30_INTERNAL_1f9d6667_4_k_cu_main6thrust24THRUST_300001_SM_1000_NS12placeholders2_6E[1];
.global .align 1 .b8 _ZN30_INTERNAL_1f9d6667_4_k_cu_main6thrust24THRUST_300001_SM_1000_NS12placeholders2_7E[1];
.global .align 1 .b8 _ZN30_INTERNAL_1f9d6667_4_k_cu_main6thrust24THRUST_300001_SM_1000_NS12placeholders2_8E[1];
.global .align 1 .b8 _ZN30_INTERNAL_1f9d6667_4_k_cu_main6thrust24THRUST_300001_SM_1000_NS12placeholders2_9E[1];
.global .align 1 .b8 _ZN30_INTERNAL_1f9d6667_4_k_cu_main6thrust24THRUST_300001_SM_1000_NS12placeholders3_10E[1];
.global .align 1 .b8 _ZN30_INTERNAL_1f9d6667_4_k_cu_main6thrust24THRUST_300001_SM_1000_NS3seqE[1];
.global .align 1 .b8 _ZN30_INTERNAL_1f9d6667_4_k_cu_main6thrust24THRUST_300001_SM_1000_NS6deviceE[1];

.visible .entry _ZN3cub18CUB_300001_SM_10006detail11EmptyKernelIvEEvv()
{


	ret;

}


// ===== COMPILED SASS (sm_100) =====

	.target	sm_100

	.elftype	@"ET_EXEC"


//--------------------- .note.nv.tkinfo           --------------------------
	.section	.note.nv.tkinfo,"",@"SHT_NOTE"
	.sectionflags	@"SHF_NOTE_NV_TKINFO"
	.tkinfo
        /*0018*/ 	.word	0x00000002
        /*0030*/ 	.string	""
        /*0030*/ 	.string	"ptxas"
        /*0030*/ 	.string	"Cuda compilation tools, release 13.0, V13.0.88"
        /*0030*/ 	.string	"Build cuda_13.0.r13.0/compiler.36424714_0"
        /*0030*/ 	.string	"-arch sm_100 -m 64 "



//--------------------- .note.nv.cuinfo           --------------------------
	.section	.note.nv.cuinfo,"",@"SHT_NOTE"
	.sectionflags	@"SHF_NOTE_NV_CUINFO"
        /*0018*/ 	.short	0x0002
        /*001a*/ 	.short	0x0064
        /*001c*/ 	.short	0x0082
	.zero		2


//--------------------- .nv.info                  --------------------------
	.section	.nv.info,"",@"SHT_CUDA_INFO"
	.align	4


	//----- nvinfo : EIATTR_REGCOUNT
	.align		4
        /*0000*/ 	.byte	0x04, 0x2f
        /*0002*/ 	.short	(.L_46 - .L_45)
	.align		4
.L_45:
        /*0004*/ 	.word	index@(_ZN3cub18CUB_300001_SM_10006detail11EmptyKernelIvEEvv)
        /*0008*/ 	.word	0x00000004


	//----- nvinfo : EIATTR_FRAME_SIZE
	.align		4
.L_46:
        /*000c*/ 	.byte	0x04, 0x11
        /*000e*/ 	.short	(.L_48 - .L_47)
	.align		4
.L_47:
        /*0010*/ 	.word	index@(_ZN3cub18CUB_300001_SM_10006detail11EmptyKernelIvEEvv)
        /*0014*/ 	.word	0x00000000


	//----- nvinfo : EIATTR_MIN_STACK_SIZE
	.align		4
.L_48:
        /*0018*/ 	.byte	0x04, 0x12
        /*001a*/ 	.short	(.L_50 - .L_49)
	.align		4
.L_49:
        /*001c*/ 	.word	index@(_ZN3cub18CUB_300001_SM_10006detail11EmptyKernelIvEEvv)
        /*0020*/ 	.word	0x00000000
.L_50:


//--------------------- .nv.compat                --------------------------
	.section	.nv.compat,"",@"SHT_CUDA_COMPAT_INFO"
	.align	4
        /*0000*/ 	.byte	0x02, 0x09, 0x00, 0x00, 0x02, 0x02, 0x01, 0x00, 0x02, 0x05, 0x05, 0x00, 0x03, 0x07, 0x01, 0x01
        /*0010*/ 	.byte	0x02, 0x03, 0x00, 0x00, 0x02, 0x06, 0x01, 0x00, 0x04, 0x0b, 0x08, 0x00, 0x09, 0x00, 0x00, 0x00
        /*0020*/ 	.byte	0x00, 0x00, 0x00, 0x00


//--------------------- .nv.info._ZN3cub18CUB_300001_SM_10006detail11EmptyKernelIvEEvv --------------------------
	.section	.nv.info._ZN3cub18CUB_300001_SM_10006detail11EmptyKernelIvEEvv,"",@"SHT_CUDA_INFO"
	.sectionflags	@""
	.align	4


	//----- nvinfo : EIATTR_CUDA_API_VERSION
	.align		4
        /*0000*/ 	.byte	0x04, 0x37
        /*0002*/ 	.short	(.L_52 - .L_51)
.L_51:
        /*0004*/ 	.word	0x00000082


	//----- nvinfo : EIATTR_SPARSE_MMA_MASK
	.align		4
.L_52:
        /*0008*/ 	.byte	0x03, 0x50
        /*000a*/ 	.short	0x0000


	//----- nvinfo : EIATTR_MAXREG_COUNT
	.align		4
        /*000c*/ 	.byte	0x03, 0x1b
        /*000e*/ 	.short	0x00ff


	//----- nvinfo : EIATTR_MERCURY_ISA_VERSION
	.align		4
        /*0010*/ 	.byte	0x03, 0x5f
        /*0012*/ 	.short	0x0101


	//----- nvinfo : EIATTR_VRC_CTA_INIT_COUNT
	.align		4
        /*0014*/ 	.byte	0x02, 0x4a
	.zero		1
	.zero		1


	//----- nvinfo : EIATTR_EXIT_INSTR_OFFSETS
	.align		4
        /*0018*/ 	.byte	0x04, 0x1c
        /*001a*/ 	.short	(.L_54 - .L_53)


	//   ....[0]....
.L_53:
        /*001c*/ 	.word	0x00000010


	//----- nvinfo : EIATTR_SW_WAR
	.align		4
.L_54:
        /*0020*/ 	.byte	0x04, 0x36
        /*0022*/ 	.short	(.L_56 - .L_55)
.L_55:
        /*0024*/ 	.word	0x00000008
.L_56:


//--------------------- .nv.callgraph             --------------------------
	.section	.nv.callgraph,"",@"SHT_CUDA_CALLGRAPH"
	.align	4
	.sectionentsize	8
	.align		4
        /*0000*/ 	.word	0x00000000
	.align		4
        /*0004*/ 	.word	0xffffffff
	.align		4
        /*0008*/ 	.word	0x00000000
	.align		4
        /*000c*/ 	.word	0xfffffffe
	.align		4
        /*0010*/ 	.word	0x00000000
	.align		4
        /*0014*/ 	.word	0xfffffffd
	.align		4
        /*0018*/ 	.word	0x00000000
	.align		4
        /*001c*/ 	.word	0xfffffffc


//--------------------- .nv.constant4             --------------------------
	.section	.nv.constant4,"a",@progbits
	.align	8
	.align		8
.nv.constant4:
        /*0000*/ 	.dword	_ZN30_INTERNAL_1f9d6667_4_k_cu_main4cuda3std3__45__cpo5beginE
	.align		8
        /*0008*/ 	.dword	_ZN30_INTERNAL_1f9d6667_4_k_cu_main4cuda3std3__45__cpo3endE
	.align		8
        /*0010*/ 	.dword	_ZN30_INTERNAL_1f9d6667_4_k_cu_main4cuda3std3__45__cpo6cbeginE
	.align		8
        /*0018*/ 	.dword	_ZN30_INTERNAL_1f9d6667_4_k_cu_main4cuda3std3__45__cpo4cendE
	.align		8
        /*0020*/ 	.dword	_ZN30_INTERNAL_1f9d6667_4_k_cu_main4cuda3std3__45__cpo6rbeginE
	.align		8
        /*0028*/ 	.dword	_ZN30_INTERNAL_1f9d6667_4_k_cu_main4cuda3std3__45__cpo4rendE
	.align		8
        /*0030*/ 	.dword	_ZN30_INTERNAL_1f9d6667_4_k_cu_main4cuda3std3__45__cpo7crbeginE
	.align		8
        /*0038*/ 	.dword	_ZN30_INTERNAL_1f9d6667_4_k_cu_main4cuda3std3__45__cpo5crendE
	.align		8
        /*0040*/ 	.dword	_ZN30_INTERNAL_1f9d6667_4_k_cu_main4cuda3std3__432_GLOBAL__N__1f9d6667_4_k_cu_main6ignoreE
	.align		8
        /*0048*/ 	.dword	_ZN30_INTERNAL_1f9d6667_4_k_cu_main4cuda3std3__419piecewise_constructE
	.align		8
        /*0050*/ 	.dword	_ZN30_INTERNAL_1f9d6667_4_k_cu_main4cuda3std3__48in_placeE
	.align		8
        /*0058*/ 	.dword	_ZN30_INTERNAL_1f9d6667_4_k_cu_main4cuda3std3__420unreachable_sentinelE
	.align		8
        /*0060*/ 	.dword	_ZN30_INTERNAL_1f9d6667_4_k_cu_main4cuda3std3__47nulloptE
	.align		8
        /*0068*/ 	.dword	_ZN30_INTERNAL_1f9d6667_4_k_cu_main4cuda3std3__48unexpectE
	.align		8
        /*0070*/ 	.dword	_ZN30_INTERNAL_1f9d6667_4_k_cu_main4cuda3std6ranges3__45__cpo4swapE
	.align		8
        /*0078*/ 	.dword	_ZN30_INTERNAL_1f9d6667_4_k_cu_main4cuda3std6ranges3__45__cpo9iter_moveE
	.align		8
        /*0080*/ 	.dword	_ZN30_INTERNAL_1f9d6667_4_k_cu_main4cuda3std6ranges3__45__cpo5beginE
	.align		8
        /*0088*/ 	.dword	_ZN30_INTERNAL_1f9d6667_4_k_cu_main4cuda3std6ranges3__45__cpo3endE
	.align		8
        /*0090*/ 	.dword	_ZN30_INTERNAL_1f9d6667_4_k_cu_main4cuda3std6ranges3__45__cpo6cbeginE
	.align		8
        /*0098*/ 	.dword	_ZN30_INTERNAL_1f9d6667_4_k_cu_main4cuda3std6ranges3__45__cpo4cendE
	.align		8
        /*00a0*/ 	.dword	_ZN30_INTERNAL_1f9d6667_4_k_cu_main4cuda3std6ranges3__45__cpo7advanceE
	.align		8
        /*00a8*/ 	.dword	_ZN30_INTERNAL_1f9d6667_4_k_cu_main4cuda3std6ranges3__45__cpo9iter_swapE
	.align		8
        /*00b0*/ 	.dword	_ZN30_INTERNAL_1f9d6667_4_k_cu_main4cuda3std6ranges3__45__cpo4nextE
	.align		8
        /*00b8*/ 	.dword	_ZN30_INTERNAL_1f9d6667_4_k_cu_main4cuda3std6ranges3__45__cpo4prevE
	.align		8
        /*00c0*/ 	.dword	_ZN30_INTERNAL_1f9d6667_4_k_cu_main4cuda3std6ranges3__45__cpo4dataE
	.align		8
        /*00c8*/ 	.dword	_ZN30_INTERNAL_1f9d6667_4_k_cu_main4cuda3std6ranges3__45__cpo5cdataE
	.align		8
        /*00d0*/ 	.dword	_ZN30_INTERNAL_1f9d6667_4_k_cu_main4cuda3std6ranges3__45__cpo4sizeE
	.align		8
        /*00d8*/ 	.dword	_ZN30_INTERNAL_1f9d6667_4_k_cu_main4cuda3std6ranges3__45__cpo5ssizeE
	.align		8
        /*00e0*/ 	.dword	_ZN30_INTERNAL_1f9d6667_4_k_cu_main4cuda3std6ranges3__45__cpo8distanceE
	.align		8
        /*00e8*/ 	.dword	_ZN30_INTERNAL_1f9d6667_4_k_cu_main6thrust24THRUST_300001_SM_1000_NS8cuda_cub3parE
	.align		8
        /*00f0*/ 	.dword	_ZN30_INTERNAL_1f9d6667_4_k_cu_main6thrust24THRUST_300001_SM_1000_NS8cuda_cub10par_nosyncE
	.align		8
        /*00f8*/ 	.dword	_ZN30_INTERNAL_1f9d6667_4_k_cu_main6thrust24THRUST_300001_SM_1000_NS6system6detail10sequential3seqE
	.align		8
        /*0100*/ 	.dword	_ZN30_INTERNAL_1f9d6667_4_k_cu_main6thrust24THRUST_300001_SM_1000_NS6system3cpp3parE
	.align		8
        /*0108*/ 	.dword	_ZN30_INTERNAL_1f9d6667_4_k_cu_main6thrust24THRUST_300001_SM_1000_NS12placeholders2_1E
	.align		8
        /*0110*/ 	.dword	_ZN30_INTERNAL_1f9d6667_4_k_cu_main6thrust24THRUST_300001_SM_1000_NS12placeholders2_2E
	.align		8
        /*0118*/ 	.dword	_ZN30_INTERNAL_1f9d6667_4_k_cu_main6thrust24THRUST_300001_SM_1000_NS12placeholders2_3E
	.align		8
        /*0120*/ 	.dword	_ZN30_INTERNAL_1f9d6667_4_k_cu_main6thrust24THRUST_300001_SM_1000_NS12placeholders2_4E
	.align		8
        /*0128*/ 	.dword	_ZN30_INTERNAL_1f9d6667_4_k_cu_main6thrust24THRUST_300001_SM_1000_NS12placeholders2_5E
	.align		8
        /*0130*/ 	.dword	_ZN30_INTERNAL_1f9d6667_4_k_cu_main6thrust24THRUST_300001_SM_1000_NS12placeholders2_6E
	.align		8
        /*0138*/ 	.dword	_ZN30_INTERNAL_1f9d6667_4_k_cu_main6thrust24THRUST_300001_SM_1000_NS12placeholders2_7E
	.align		8
        /*0140*/ 	.dword	_ZN30_INTERNAL_1f9d6667_4_k_cu_main6thrust24THRUST_300001_SM_1000_NS12placeholders2_8E
	.align		8
        /*0148*/ 	.dword	_ZN30_INTERNAL_1f9d6667_4_k_cu_main6thrust24THRUST_300001_SM_1000_NS12placeholders2_9E
	.align		8
        /*0150*/ 	.dword	_ZN30_INTERNAL_1f9d6667_4_k_cu_main6thrust24THRUST_300001_SM_1000_NS12placeholders3_10E
	.align		8
        /*0158*/ 	.dword	_ZN30_INTERNAL_1f9d6667_4_k_cu_main6thrust24THRUST_300001_SM_1000_NS3seqE
	.align		8
        /*0160*/ 	.dword	_ZN30_INTERNAL_1f9d6667_4_k_cu_main6thrust24THRUST_300001_SM_1000_NS6deviceE


//--------------------- .text._ZN3cub18CUB_300001_SM_10006detail11EmptyKernelIvEEvv --------------------------
	.section	.text._ZN3cub18CUB_300001_SM_10006detail11EmptyKernelIvEEvv,"ax",@progbits
	.align	128
        .global         _ZN3cub18CUB_300001_SM_10006detail11EmptyKernelIvEEvv
        .type           _ZN3cub18CUB_300001_SM_10006detail11EmptyKernelIvEEvv,@function
        .size           _ZN3cub18CUB_300001_SM_10006detail11EmptyKernelIvEEvv,(.L_x_1 - _ZN3cub18CUB_300001_SM_10006detail11EmptyKernelIvEEvv)
        .other          _ZN3cub18CUB_300001_SM_10006detail11EmptyKernelIvEEvv,@"STO_CUDA_ENTRY STV_DEFAULT"
_ZN3cub18CUB_300001_SM_10006detail11EmptyKernelIvEEvv:
.text._ZN3cub18CUB_300001_SM_10006detail11EmptyKernelIvEEvv:
[----:B------:R-:W-:Y:S01]  /*0000*/  LDC R1, c[0x0][0x37c] ;  /* 0x0000df00ff017b82 */ /* 0x000fe20000000800 */
[----:B------:R-:W-:Y:S05]  /*0010*/  EXIT ;  /* 0x000000000000794d */ /* 0x000fea0003800000 */
.L_x_0:
[----:B------:R-:W-:-:S00]  /*0020*/  BRA `(.L_x_0) ;  /* 0xfffffffc00fc7947 */ /* 0x000fc0000383ffff */
[----:B------:R-:W-:-:S00]  /*0030*/  NOP ;  /* 0x0000000000007918 */ /* 0x000fc00000000000 */
        /* <DEDUP_REMOVED lines=12> */
.L_x_1:


//--------------------- .nv.shared.reserved.0     --------------------------
	.section	.nv.shared.reserved.0,"aw",@nobits
	.weak		__nv_reservedSMEM_offset_0_alias
	.size		__nv_reservedSMEM_offset_0_alias, 0, 64
	.other		__nv_reservedSMEM_offset_0_alias,@"STO_CUDA_RESERVED_SHARED STV_DEFAULT"
__nv_reservedSMEM_offset_0_alias:
	.zero		0
	.zero		64


//--------------------- .nv.global                --------------------------
	.section	.nv.global,"aw",@nobits
.nv.global:
	.type		_ZN30_INTERNAL_1f9d6667_4_k_cu_main6thrust24THRUST_300001_SM_1000_NS12placeholders2_8E,@object
	.size		_ZN30_INTERNAL_1f9d6667_4_k_cu_main6thrust24THRUST_300001_SM_1000_NS12placeholders2_8E,(_ZN30_INTERNAL_1f9d6667_4_k_cu_main4cuda3std3__432_GLOBAL__N__1f9d6667_4_k_cu_main6ignoreE - _ZN30_INTERNAL_1f9d6667_4_k_cu_main6thrust24THRUST_300001_SM_1000_NS12placeholders2_8E)
_ZN30_INTERNAL_1f9d6667_4_k_cu_main6thrust24THRUST_300001_SM_1000_NS12placeholders2_8E:
	.zero		1
	.type		_ZN30_INTERNAL_1f9d6667_4_k_cu_main4cuda3std3__432_GLOBAL__N__1f9d6667_4_k_cu_main6ignoreE,@object
	.size		_ZN30_INTERNAL_1f9d6667_4_k_cu_main4cuda3std3__432_GLOBAL__N__1f9d6667_4_k_cu_main6ignoreE,(_ZN30_INTERNAL_1f9d6667_4_k_cu_main4cuda3std6ranges3__45__cpo4dataE - _ZN30_INTERNAL_1f9d6667_4_k_cu_main4cuda3std3__432_GLOBAL__N__1f9d6667_4_k_cu_main6ignoreE)
_ZN30_INTERNAL_1f9d6667_4_k_cu_main4cuda3std3__432_GLOBAL__N__1f9d6667_4_k_cu_main6ignoreE:
	.zero		1
	.type		_ZN30_INTERNAL_1f9d6667_4_k_cu_main4cuda3std6ranges3__45__cpo4dataE,@object
	.size		_ZN30_INTERNAL_1f9d6667_4_k_cu_main4cuda3std6ranges3__45__cpo4dataE,(_ZN30_INTERNAL_1f9d6667_4_k_cu_main6thrust24THRUST_300001_SM_1000_NS6system3cpp3parE - _ZN30_INTERNAL_1f9d6667_4_k_cu_main4cuda3std6ranges3__45__cpo4dataE)
_ZN30_INTERNAL_1f9d6667_4_k_cu_main4cuda3std6ranges3__45__cpo4dataE:
	.zero		1
	.type		_ZN30_INTERNAL_1f9d6667_4_k_cu_main6thrust24THRUST_300001_SM_1000_NS6system3cpp3parE,@object
	.size		_ZN30_INTERNAL_1f9d6667_4_k_cu_main6thrust24THRUST_300001_SM_1000_NS6system3cpp3parE,(_ZN30_INTERNAL_1f9d6667_4_k_cu_main4cuda3std3__45__cpo5beginE - _ZN30_INTERNAL_1f9d6667_4_k_cu_main6thrust24THRUST_300001_SM_1000_NS6system3cpp3parE)
_ZN30_INTERNAL_1f9d6667_4_k_cu_main6thrust24THRUST_300001_SM_1000_NS6system3cpp3parE:
	.zero		1
	.type		_ZN30_INTERNAL_1f9d6667_4_k_cu_main4cuda3std3__45__cpo5beginE,@object
	.size		_ZN30_INTERNAL_1f9d6667_4_k_cu_main4cuda3std3__45__cpo5beginE,(_ZN30_INTERNAL_1f9d6667_4_k_cu_main4cuda3std6ranges3__45__cpo5beginE - _ZN30_INTERNAL_1f9d6667_4_k_cu_main4cuda3std3__45__cpo5beginE)
_ZN30_INTERNAL_1f9d6667_4_k_cu_main4cuda3std3__45__cpo5beginE:
	.zero		1
	.type		_ZN30_INTERNAL_1f9d6667_4_k_cu_main4cuda3std6ranges3__45__cpo5beginE,@object
	.size		_ZN30_INTERNAL_1f9d6667_4_k_cu_main4cuda3std6ranges3__45__cpo5beginE,(_ZN30_INTERNAL_1f9d6667_4_k_cu_main6thrust24THRUST_300001_SM_1000_NS6deviceE - _ZN30_INTERNAL_1f9d6667_4_k_cu_main4cuda3std6ranges3__45__cpo5beginE)
_ZN30_INTERNAL_1f9d6667_4_k_cu_main4cuda3std6ranges3__45__cpo5beginE:
	.zero		1
	.type		_ZN30_INTERNAL_1f9d6667_4_k_cu_main6thrust24THRUST_300001_SM_1000_NS6deviceE,@object
	.size		_ZN30_INTERNAL_1f9d6667_4_k_cu_main6thrust24THRUST_300001_SM_1000_NS6deviceE,(_ZN30_INTERNAL_1f9d6667_4_k_cu_main4cuda3std3__47nulloptE - _ZN30_INTERNAL_1f9d6667_4_k_cu_main6thrust24THRUST_300001_SM_1000_NS6deviceE)
_ZN30_INTERNAL_1f9d6667_4_k_cu_main6thrust24THRUST_300001_SM_1000_NS6deviceE:
	.zero		1
	.type		_ZN30_INTERNAL_1f9d6667_4_k_cu_main4cuda3std3__47nulloptE,@object
	.size		_ZN30_INTERNAL_1f9d6667_4_k_cu_main4cuda3std3__47nulloptE,(_ZN30_INTERNAL_1f9d6667_4_k_cu_main4cuda3std6ranges3__45__cpo8distanceE - _ZN30_INTERNAL_1f9d6667_4_k_cu_main4cuda3std3__47nulloptE)
_ZN30_INTERNAL_1f9d6667_4_k_cu_main4cuda3std3__47nulloptE:
	.zero		1
	.type		_ZN30_INTERNAL_1f9d6667_4_k_cu_main4cuda3std6ranges3__45__cpo8distanceE,@object
	.size		_ZN30_INTERNAL_1f9d6667_4_k_cu_main4cuda3std6ranges3__45__cpo8distanceE,(_ZN30_INTERNAL_1f9d6667_4_k_cu_main6thrust24THRUST_300001_SM_1000_NS12placeholders2_4E - _ZN30_INTERNAL_1f9d6667_4_k_cu_main4cuda3std6ranges3__45__cpo8distanceE)
_ZN30_INTERNAL_1f9d6667_4_k_cu_main4cuda3std6ranges3__45__cpo8distanceE:
	.zero		1
	.type		_ZN30_INTERNAL_1f9d6667_4_k_cu_main6thrust24THRUST_300001_SM_1000_NS12placeholders2_4E,@object
	.size		_ZN30_INTERNAL_1f9d6667_4_k_cu_main6thrust24THRUST_300001_SM_1000_NS12placeholders2_4E,(_ZN30_INTERNAL_1f9d6667_4_k_cu_main4cuda3std3__45__cpo6rbeginE - _ZN30_INTERNAL_1f9d6667_4_k_cu_main6thrust24THRUST_300001_SM_1000_NS12placeholders2_4E)
_ZN30_INTERNAL_1f9d6667_4_k_cu_main6thrust24THRUST_300001_SM_1000_NS12placeholders2_4E:
	.zero		1
	.type		_ZN30_INTERNAL_1f9d6667_4_k_cu_main4cuda3std3__45__cpo6rbeginE,@object
	.size		_ZN30_INTERNAL_1f9d6667_4_k_cu_main4cuda3std3__45__cpo6rbeginE,(_ZN30_INTERNAL_1f9d6667_4_k_cu_main4cuda3std6ranges3__45__cpo7advanceE - _ZN30_INTERNAL_1f9d6667_4_k_cu_main4cuda3std3__45__cpo6rbeginE)
_ZN30_INTERNAL_1f9d6667_4_k_cu_main4cuda3std3__45__cpo6rbeginE:
	.zero		1
	.type		_ZN30_INTERNAL_1f9d6667_4_k_cu_main4cuda3std6ranges3__45__cpo7advanceE,@object
	.size		_ZN30_INTERNAL_1f9d6667_4_k_cu_main4cuda3std6ranges3__45__cpo7advanceE,(_ZN30_INTERNAL_1f9d6667_4_k_cu_main6thrust24THRUST_300001_SM_1000_NS12placeholders3_10E - _ZN30_INTERNAL_1f9d6667_4_k_cu_main4cuda3std6ranges3__45__cpo7advanceE)
_ZN30_INTERNAL_1f9d6667_4_k_cu_main4cuda3std6ranges3__45__cpo7advanceE:
	.zero		1
	.type		_ZN30_INTERNAL_1f9d6667_4_k_cu_main6thrust24THRUST_300001_SM_1000_NS12placeholders3_10E,@object
	.size		_ZN30_INTERNAL_1f9d6667_4_k_cu_main6thrust24THRUST_300001_SM_1000_NS12placeholders3_10E,(_ZN30_INTERNAL_1f9d6667_4_k_cu_main4cuda3std3__48in_placeE - _ZN30_INTERNAL_1f9d6667_4_k_cu_main6thrust24THRUST_300001_SM_1000_NS12placeholders3_10E)
_ZN30_INTERNAL_1f9d6667_4_k_cu_main6thrust24THRUST_300001_SM_1000_NS12placeholders3_10E:
	.zero		1
	.type		_ZN30_INTERNAL_1f9d6667_4_k_cu_main4cuda3std3__48in_placeE,@object
	.size		_ZN30_INTERNAL_1f9d6667_4_k_cu_main4cuda3std3__48in_placeE,(_ZN30_INTERNAL_1f9d6667_4_k_cu_main4cuda3std6ranges3__45__cpo4sizeE - _ZN30_INTERNAL_1f9d6667_4_k_cu_main4cuda3std3__48in_placeE)
_ZN30_INTERNAL_1f9d6667_4_k_cu_main4cuda3std3__48in_placeE:
	.zero		1
	.type		_ZN30_INTERNAL_1f9d6667_4_k_cu_main4cuda3std6ranges3__45__cpo4sizeE,@object
	.size		_ZN30_INTERNAL_1f9d6667_4_k_cu_main4cuda3std6ranges3__45__cpo4sizeE,(_ZN30_INTERNAL_1f9d6667_4_k_cu_main6thrust24THRUST_300001_SM_1000_NS12placeholders2_2E - _ZN30_INTERNAL_1f9d6667_4_k_cu_main4cuda3std6ranges3__45__cpo4sizeE)
_ZN30_INTERNAL_1f9d6667_4_k_cu_main4cuda3std6ranges3__45__cpo4sizeE:
	.zero		1
	.type		_ZN30_INTERNAL_1f9d6667_4_k_cu_main6thrust24THRUST_300001_SM_1000_NS12placeholders2_2E,@object
	.size		_ZN30_INTERNAL_1f9d6667_4_k_cu_main6thrust24THRUST_300001_SM_1000_NS12placeholders2_2E,(_ZN30_INTERNAL_1f9d6667_4_k_cu_main4cuda3std3__45__cpo6cbeginE - _ZN30_INTERNAL_1f9d6667_4_k_cu_main6thrust24THRUST_300001_SM_1000_NS12placeholders2_2E)
_ZN30_INTERNAL_1f9d6667_4_k_cu_main6thrust24THRUST_300001_SM_1000_NS12placeholders2_2E:
	.zero		1
	.type		_ZN30_INTERNAL_1f9d6667_4_k_cu_main4cuda3std3__45__cpo6cbeginE,@object
	.size		_ZN30_INTERNAL_1f9d6667_4_k_cu_main4cuda3std3__45__cpo6cbeginE,(_ZN30_INTERNAL_1f9d6667_4_k_cu_main4cuda3std6ranges3__45__cpo6cbeginE - _ZN30_INTERNAL_1f9d6667_4_k_cu_main4cuda3std3__45__cpo6cbeginE)
_ZN30_INTERNAL_1f9d6667_4_k_cu_main4cuda3std3__45__cpo6cbeginE:
	.zero		1
	.type		_ZN30_INTERNAL_1f9d6667_4_k_cu_main4cuda3std6ranges3__45__cpo6cbeginE,@object
	.size		_ZN30_INTERNAL_1f9d6667_4_k_cu_main4cuda3std6ranges3__45__cpo6cbeginE,(_ZN30_INTERNAL_1f9d6667_4_k_cu_main6thrust24THRUST_300001_SM_1000_NS12placeholders2_6E - _ZN30_INTERNAL_1f9d6667_4_k_cu_main4cuda3std6ranges3__45__cpo6cbeginE)
_ZN30_INTERNAL_1f9d6667_4_k_cu_main4cuda3std6ranges3__45__cpo6cbeginE:
	.zero		1
	.type		_ZN30_INTERNAL_1f9d6667_4_k_cu_main6thrust24THRUST_300001_SM_1000_NS12placeholders2_6E,@object
	.size		_ZN30_INTERNAL_1f9d6667_4_k_cu_main6thrust24THRUST_300001_SM_1000_NS12placeholders2_6E,(_ZN30_INTERNAL_1f9d6667_4_k_cu_main4cuda3std3__45__cpo7crbeginE - _ZN30_INTERNAL_1f9d6667_4_k_cu_main6thrust24THRUST_300001_SM_1000_NS12placeholders2_6E)
_ZN30_INTERNAL_1f9d6667_4_k_cu_main6thrust24THRUST_300001_SM_1000_NS12placeholders2_6E:
	.zero		1
	.type		_ZN30_INTERNAL_1f9d6667_4_k_cu_main4cuda3std3__45__cpo7crbeginE,@object
	.size		_ZN30_INTERNAL_1f9d6667_4_k_cu_main4cuda3std3__45__cpo7crbeginE,(_ZN30_INTERNAL_1f9d6667_4_k_cu_main4cuda3std6ranges3__45__cpo4nextE - _ZN30_INTERNAL_1f9d6667_4_k_cu_main4cuda3std3__45__cpo7crbeginE)
_ZN30_INTERNAL_1f9d6667_4_k_cu_main4cuda3std3__45__cpo7crbeginE:
	.zero		1
	.type		_ZN30_INTERNAL_1f9d6667_4_k_cu_main4cuda3std6ranges3__45__cpo4nextE,@object
	.size		_ZN30_INTERNAL_1f9d6667_4_k_cu_main4cuda3std6ranges3__45__cpo4nextE,(_ZN30_INTERNAL_1f9d6667_4_k_cu_main4cuda3std6ranges3__45__cpo4swapE - _ZN30_INTERNAL_1f9d6667_4_k_cu_main4cuda3std6ranges3__45__cpo4nextE)
_ZN30_INTERNAL_1f9d6667_4_k_cu_main4cuda3std6ranges3__45__cpo4nextE:
	.zero		1
	.type		_ZN30_INTERNAL_1f9d6667_4_k_cu_main4cuda3std6ranges3__45__cpo4swapE,@object
	.size		_ZN30_INTERNAL_1f9d6667_4_k_cu_main4cuda3std6ranges3__45__cpo4swapE,(_ZN30_INTERNAL_1f9d6667_4_k_cu_main6thrust24THRUST_300001_SM_1000_NS8cuda_cub10par_nosyncE - _ZN30_INTERNAL_1f9d6667_4_k_cu_main4cuda3std6ranges3__45__cpo4swapE)
_ZN30_INTERNAL_1f9d6667_4_k_cu_main4cuda3std6ranges3__45__cpo4swapE:
	.zero		1
	.type		_ZN30_INTERNAL_1f9d6667_4_k_cu_main6thrust24THRUST_300001_SM_1000_NS8cuda_cub10par_nosyncE,@object
	.size		_ZN30_INTERNAL_1f9d6667_4_k_cu_main6thrust24THRUST_300001_SM_1000_NS8cuda_cub10par_nosyncE,(_ZN30_INTERNAL_1f9d6667_4_k_cu_main6thrust24THRUST_300001_SM_1000_NS3seqE - _ZN30_INTERNAL_1f9d6667_4_k_cu_main6thrust24THRUST_300001_SM_1000_NS8cuda_cub10par_nosyncE)
_ZN30_INTERNAL_1f9d6667_4_k_cu_main6thrust24THRUST_300001_SM_1000_NS8cuda_cub10par_nosyncE:
	.zero		1
	.type		_ZN30_INTERNAL_1f9d6667_4_k_cu_main6thrust24THRUST_300001_SM_1000_NS3seqE,@object
	.size		_ZN30_INTERNAL_1f9d6667_4_k_cu_main6thrust24THRUST_300001_SM_1000_NS3seqE,(_ZN30_INTERNAL_1f9d6667_4_k_cu_main4cuda3std3__420unreachable_sentinelE - _ZN30_INTERNAL_1f9d6667_4_k_cu_main6thrust24THRUST_300001_SM_1000_NS3seqE)
_ZN30_INTERNAL_1f9d6667_4_k_cu_main6thrust24THRUST_300001_SM_1000_NS3seqE:
	.zero		1
	.type		_ZN30_INTERNAL_1f9d6667_4_k_cu_main4cuda3std3__420unreachable_sentinelE,@object
	.size		_ZN30_INTERNAL_1f9d6667_4_k_cu_main4cuda3std3__420unreachable_sentinelE,(_ZN30_INTERNAL_1f9d6667_4_k_cu_main4cuda3std6ranges3__45__cpo5ssizeE - _ZN30_INTERNAL_1f9d6667_4_k_cu_main4cuda3std3__420unreachable_sentinelE)
_ZN30_INTERNAL_1f9d6667_4_k_cu_main4cuda3std3__420unreachable_sentinelE:
	.zero		1
	.type		_ZN30_INTERNAL_1f9d6667_4_k_cu_main4cuda3std6ranges3__45__cpo5ssizeE,@object
	.size		_ZN30_INTERNAL_1f9d6667_4_k_cu_main4cuda3std6ranges3__45__cpo5ssizeE,(_ZN30_INTERNAL_1f9d6667_4_k_cu_main6thrust24THRUST_300001_SM_1000_NS12placeholders2_3E - _ZN30_INTERNAL_1f9d6667_4_k_cu_main4cuda3std6ranges3__45__cpo5ssizeE)
_ZN30_INTERNAL_1f9d6667_4_k_cu_main4cuda3std6ranges3__45__cpo5ssizeE:
	.zero		1
	.type		_ZN30_INTERNAL_1f9d6667_4_k_cu_main6thrust24THRUST_300001_SM_1000_NS12placeholders2_3E,@object
	.size		_ZN30_INTERNAL_1f9d6667_4_k_cu_main6thrust24THRUST_300001_SM_1000_NS12placeholders2_3E,(_ZN30_INTERNAL_1f9d6667_4_k_cu_main4cuda3std3__45__cpo4cendE - _ZN30_INTERNAL_1f9d6667_4_k_cu_main6thrust24THRUST_300001_SM_1000_NS12placeholders2_3E)
_ZN30_INTERNAL_1f9d6667_4_k_cu_main6thrust24THRUST_300001_SM_1000_NS12placeholders2_3E:
	.zero		1
	.type		_ZN30_INTERNAL_1f9d6667_4_k_cu_main4cuda3std3__45__cpo4cendE,@object
	.size		_ZN30_INTERNAL_1f9d6667_4_k_cu_main4cuda3std3__45__cpo4cendE,(_ZN30_INTERNAL_1f9d6667_4_k_cu_main4cuda3std6ranges3__45__cpo4cendE - _ZN30_INTERNAL_1f9d6667_4_k_cu_main4cuda3std3__45__cpo4cendE)
_ZN30_INTERNAL_1f9d6667_4_k_cu_main4cuda3std3__45__cpo4cendE:
	.zero		1
	.type		_ZN30_INTERNAL_1f9d6667_4_k_cu_main4cuda3std6ranges3__45__cpo4cendE,@object
	.size		_ZN30_INTERNAL_1f9d6667_4_k_cu_main4cuda3std6ranges3__45__cpo4cendE,(_ZN30_INTERNAL_1f9d6667_4_k_cu_main6thrust24THRUST_300001_SM_1000_NS12placeholders2_7E - _ZN30_INTERNAL_1f9d6667_4_k_cu_main4cuda3std6ranges3__45__cpo4cendE)
_ZN30_INTERNAL_1f9d6667_4_k_cu_main4cuda3std6ranges3__45__cpo4cendE:
	.zero		1
	.type		_ZN30_INTERNAL_1f9d6667_4_k_cu_main6thrust24THRUST_300001_SM_1000_NS12placeholders2_7E,@object
	.size		_ZN30_INTERNAL_1f9d6667_4_k_cu_main6thrust24THRUST_300001_SM_1000_NS12placeholders2_7E,(_ZN30_INTERNAL_1f9d6667_4_k_cu_main4cuda3std3__45__cpo5crendE - _ZN30_INTERNAL_1f9d6667_4_k_cu_main6thrust24THRUST_300001_SM_1000_NS12placeholders2_7E)
_ZN30_INTERNAL_1f9d6667_4_k_cu_main6thrust24THRUST_300001_SM_1000_NS12placeholders2_7E:
	.zero		1
	.type		_ZN30_INTERNAL_1f9d6667_4_k_cu_main4cuda3std3__45__cpo5crendE,@object
	.size		_ZN30_INTERNAL_1f9d6667_4_k_cu_main4cuda3std3__45__cpo5crendE,(_ZN30_INTERNAL_1f9d6667_4_k_cu_main4cuda3std6ranges3__45__cpo4prevE - _ZN30_INTERNAL_1f9d6667_4_k_cu_main4cuda3std3__45__cpo5crendE)
_ZN30_INTERNAL_1f9d6667_4_k_cu_main4cuda3std3__45__cpo5crendE:
	.zero		1
	.type		_ZN30_INTERNAL_1f9d6667_4_k_cu_main4cuda3std6ranges3__45__cpo4prevE,@object
	.size		_ZN30_INTERNAL_1f9d6667_4_k_cu_main4cuda3std6ranges3__45__cpo4prevE,(_ZN30_INTERNAL_1f9d6667_4_k_cu_main4cuda3std6ranges3__45__cpo9iter_moveE - _ZN30_INTERNAL_1f9d6667_4_k_cu_main4cuda3std6ranges3__45__cpo4prevE)
_ZN30_INTERNAL_1f9d6667_4_k_cu_main4cuda3std6ranges3__45__cpo4prevE:
	.zero		1
	.type		_ZN30_INTERNAL_1f9d6667_4_k_cu_main4cuda3std6ranges3__45__cpo9iter_moveE,@object
	.size		_ZN30_INTERNAL_1f9d6667_4_k_cu_main4cuda3std6ranges3__45__cpo9iter_moveE,(_ZN30_INTERNAL_1f9d6667_4_k_cu_main6thrust24THRUST_300001_SM_1000_NS6system6detail10sequential3seqE - _ZN30_INTERNAL_1f9d6667_4_k_cu_main4cuda3std6ranges3__45__cpo9iter_moveE)
_ZN30_INTERNAL_1f9d6667_4_k_cu_main4cuda3std6ranges3__45__cpo9iter_moveE:
	.zero		1
	.type		_ZN30_INTERNAL_1f9d6667_4_k_cu_main6thrust24THRUST_300001_SM_1000_NS6system6detail10sequential3seqE,@object
	.size		_ZN30_INTERNAL_1f9d6667_4_k_cu_main6thrust24THRUST_300001_SM_1000_NS6system6detail10sequential3seqE,(_ZN30_INTERNAL_1f9d6667_4_k_cu_main6thrust24THRUST_300001_SM_1000_NS12placeholders2_9E - _ZN30_INTERNAL_1f9d6667_4_k_cu_main6thrust24THRUST_300001_SM_1000_NS6system6detail10sequential3seqE)
_ZN30_INTERNAL_1f9d6667_4_k_cu_main6thrust24THRUST_300001_SM_1000_NS6system6detail10sequential3seqE:
	.zero		1
	.type		_ZN30_INTERNAL_1f9d6667_4_k_cu_main6thrust24THRUST_300001_SM_1000_NS12placeholders2_9E,@object
	.size		_ZN30_INTERNAL_1f9d6667_4_k_cu_main6thrust24THRUST_300001_SM_1000_NS12placeholders2_9E,(_ZN30_INTERNAL_1f9d6667_4_k_cu_main4cuda3std3__419piecewise_constructE - _ZN30_INTERNAL_1f9d6667_4_k_cu_main6thrust24THRUST_300001_SM_1000_NS12placeholders2_9E)
_ZN30_INTERNAL_1f9d6667_4_k_cu_main6thrust24THRUST_300001_SM_1000_NS12placeholders2_9E:
	.zero		1
	.type		_ZN30_INTERNAL_1f9d6667_4_k_cu_main4cuda3std3__419piecewise_constructE,@object
	.size		_ZN30_INTERNAL_1f9d6667_4_k_cu_main4cuda3std3__419piecewise_constructE,(_ZN30_INTERNAL_1f9d6667_4_k_cu_main4cuda3std6ranges3__45__cpo5cdataE - _ZN30_INTERNAL_1f9d6667_4_k_cu_main4cuda3std3__419piecewise_constructE)
_ZN30_INTERNAL_1f9d6667_4_k_cu_main4cuda3std3__419piecewise_constructE:
	.zero		1
	.type		_ZN30_INTERNAL_1f9d6667_4_k_cu_main4cuda3std6ranges3__45__cpo5cdataE,@object
	.size		_ZN30_INTERNAL_1f9d6667_4_k_cu_main4cuda3std6ranges3__45__cpo5cdataE,(_ZN30_INTERNAL_1f9d6667_4_k_cu_main6thrust24THRUST_300001_SM_1000_NS12placeholders2_1E - _ZN30_INTERNAL_1f9d6667_4_k_cu_main4cuda3std6ranges3__45__cpo5cdataE)
_ZN30_INTERNAL_1f9d6667_4_k_cu_main4cuda3std6ranges3__45__cpo5cdataE:
	.zero		1
	.type		_ZN30_INTERNAL_1f9d6667_4_k_cu_main6thrust24THRUST_300001_SM_1000_NS12placeholders2_1E,@object
	.size		_ZN30_INTERNAL_1f9d6667_4_k_cu_main6thrust24THRUST_300001_SM_1000_NS12placeholders2_1E,(_ZN30_INTERNAL_1f9d6667_4_k_cu_main4cuda3std3__45__cpo3endE - _ZN30_INTERNAL_1f9d6667_4_k_cu_main6thrust24THRUST_300001_SM_1000_NS12placeholders2_1E)
_ZN30_INTERNAL_1f9d6667_4_k_cu_main6thrust24THRUST_300001_SM_1000_NS12placeholders2_1E:
	.zero		1
	.type		_ZN30_INTERNAL_1f9d6667_4_k_cu_main4cuda3std3__45__cpo3endE,@object
	.size		_ZN30_INTERNAL_1f9d6667_4_k_cu_main4cuda3std3__45__cpo3endE,(_ZN30_INTERNAL_1f9d6667_4_k_cu_main4cuda3std6ranges3__45__cpo3endE - _ZN30_INTERNAL_1f9d6667_4_k_cu_main4cuda3std3__45__cpo3endE)
_ZN30_INTERNAL_1f9d6667_4_k_cu_main4cuda3std3__45__cpo3endE:
	.zero		1
	.type		_ZN30_INTERNAL_1f9d6667_4_k_cu_main4cuda3std6ranges3__45__cpo3endE,@object
	.size		_ZN30_INTERNAL_1f9d6667_4_k_cu_main4cuda3std6ranges3__45__cpo3endE,(_ZN30_INTERNAL_1f9d6667_4_k_cu_main6thrust24THRUST_300001_SM_1000_NS12placeholders2_5E - _ZN30_INTERNAL_1f9d6667_4_k_cu_main4cuda3std6ranges3__45__cpo3endE)
_ZN30_INTERNAL_1f9d6667_4_k_cu_main4cuda3std6ranges3__45__cpo3endE:
	.zero		1
	.type		_ZN30_INTERNAL_1f9d6667_4_k_cu_main6thrust24THRUST_300001_SM_1000_NS12placeholders2_5E,@object
	.size		_ZN30_INTERNAL_1f9d6667_4_k_cu_main6thrust24THRUST_300001_SM_1000_NS12placeholders2_5E,(_ZN30_INTERNAL_1f9d6667_4_k_cu_main4cuda3std3__45__cpo4rendE - _ZN30_INTERNAL_1f9d6667_4_k_cu_main6thrust24THRUST_300001_SM_1000_NS12placeholders2_5E)
_ZN30_INTERNAL_1f9d6667_4_k_cu_main6thrust24THRUST_300001_SM_1000_NS12placeholders2_5E:
	.zero		1
	.type		_ZN30_INTERNAL_1f9d6667_4_k_cu_main4cuda3std3__45__cpo4rendE,@object
	.size		_ZN30_INTERNAL_1f9d6667_4_k_cu_main4cuda3std3__45__cpo4rendE,(_ZN30_INTERNAL_1f9d6667_4_k_cu_main4cuda3std6ranges3__45__cpo9iter_swapE - _ZN30_INTERNAL_1f9d6667_4_k_cu_main4cuda3std3__45__cpo4rendE)
_ZN30_INTERNAL_1f9d6667_4_k_cu_main4cuda3std3__45__cpo4rendE:
	.zero		1
	.type		_ZN30_INTERNAL_1f9d6667_4_k_cu_main4cuda3std6ranges3__45__cpo9iter_swapE,@object
	.size		_ZN30_INTERNAL_1f9d6667_4_k_cu_main4cuda3std6ranges3__45__cpo9iter_swapE,(_ZN30_INTERNAL_1f9d6667_4_k_cu_main4cuda3std3__48unexpectE - _ZN30_INTERNAL_1f9d6667_4_k_cu_main4cuda3std6ranges3__45__cpo9iter_swapE)
_ZN30_INTERNAL_1f9d6667_4_k_cu_main4cuda3std6ranges3__45__cpo9iter_swapE:
	.zero		1
	.type		_ZN30_INTERNAL_1f9d6667_4_k_cu_main4cuda3std3__48unexpectE,@object
	.size		_ZN30_INTERNAL_1f9d6667_4_k_cu_main4cuda3std3__48unexpectE,(_ZN30_INTERNAL_1f9d6667_4_k_cu_main6thrust24THRUST_300001_SM_1000_NS8cuda_cub3parE - _ZN30_INTERNAL_1f9d6667_4_k_cu_main4cuda3std3__48unexpectE)
_ZN30_INTERNAL_1f9d6667_4_k_cu_main4cuda3std3__48unexpectE:
	.zero		1
	.type		_ZN30_INTERNAL_1f9d6667_4_k_cu_main6thrust24THRUST_300001_SM_1000_NS8cuda_cub3parE,@object
	.size		_ZN30_INTERNAL_1f9d6667_4_k_cu_main6thrust24THRUST_300001_SM_1000_NS8cuda_cub3parE,(.L_29 - _ZN30_INTERNAL_1f9d6667_4_k_cu_main6thrust24THRUST_300001_SM_1000_NS8cuda_cub3parE)
_ZN30_INTERNAL_1f9d6667_4_k_cu_main6thrust24THRUST_300001_SM_1000_NS8cuda_cub3parE:
	.zero		1
.L_29:


//--------------------- .nv.constant0._ZN3cub18CUB_300001_SM_10006detail11EmptyKernelIvEEvv --------------------------
	.section	.nv.constant0._ZN3cub18CUB_300001_SM_10006detail11EmptyKernelIvEEvv,"a",@progbits
	.sectionflags	@""
	.align	4
.nv.constant0._ZN3cub18CUB_300001_SM_10006detail11EmptyKernelIvEEvv:
	.zero		896


//--------------------- SYMBOLS --------------------------

	.type		.nv.reservedSmem.offset0,@object
	.size		.nv.reservedSmem.offset0,0x4
